	.headerflags	@"EF_CUDA_TEXMODE_UNIFIED EF_CUDA_64BIT_ADDRESS EF_CUDA_ACCELERATORS EF_CUDA_SM90 EF_CUDA_VIRTUAL_SM(EF_CUDA_SM90)"
	.elftype	@"ET_EXEC"


//--------------------- .nv.info                  --------------------------
	.section	.nv.info,"",@"SHT_CUDA_INFO"
	.align	4


	//----- nvinfo : EIATTR_REGCOUNT
	.align		4
        /*0000*/ 	.byte	0x04, 0x2f
        /*0002*/ 	.short	(.L_3 - .L_2)
	.align		4
.L_2:
        /*0004*/ 	.word	index@(triton_poi_fused_cat_6)
        /*0008*/ 	.word	0x0000001e


	//----- nvinfo : EIATTR_MIN_STACK_SIZE
	.align		4
.L_3:
        /*000c*/ 	.byte	0x04, 0x12
        /*000e*/ 	.short	(.L_5 - .L_4)
	.align		4
.L_4:
        /*0010*/ 	.word	index@(triton_poi_fused_cat_6)
        /*0014*/ 	.word	0x00000000


	//----- nvinfo : EIATTR_FRAME_SIZE
	.align		4
.L_5:
        /*0018*/ 	.byte	0x04, 0x11
        /*001a*/ 	.short	(.L_7 - .L_6)
	.align		4
.L_6:
        /*001c*/ 	.word	index@(triton_poi_fused_cat_6)
        /*0020*/ 	.word	0x00000000


	//----- nvinfo : EIATTR_MIN_STACK_SIZE
	.align		4
.L_7:
        /*0024*/ 	.byte	0x04, 0x12
        /*0026*/ 	.short	(.L_9 - .L_8)
	.align		4
.L_8:
        /*0028*/ 	.word	index@(triton_poi_fused_cat_6)
        /*002c*/ 	.word	0x00000000
.L_9:


//--------------------- .nv.info.triton_poi_fused_cat_6 --------------------------
	.section	.nv.info.triton_poi_fused_cat_6,"",@"SHT_CUDA_INFO"
	.sectionflags	@""
	.align	4


	//----- nvinfo : EIATTR_CUDA_API_VERSION
	.align		4
        /*0000*/ 	.byte	0x04, 0x37
        /*0002*/ 	.short	(.L_11 - .L_10)
.L_10:
        /*0004*/ 	.word	0x0000007c


	//----- nvinfo : EIATTR_KPARAM_INFO
	.align		4
.L_11:
        /*0008*/ 	.byte	0x04, 0x17
        /*000a*/ 	.short	(.L_13 - .L_12)
.L_12:
        /*000c*/ 	.word	0x00000000
        /*0010*/ 	.short	0x0009
        /*0012*/ 	.short	0x0048
        /*0014*/ 	.byte	0x00, 0xf0, 0x11, 0x00


	//----- nvinfo : EIATTR_KPARAM_INFO
	.align		4
.L_13:
        /*0018*/ 	.byte	0x04, 0x17
        /*001a*/ 	.short	(.L_15 - .L_14)
.L_14:
        /*001c*/ 	.word	0x00000000
        /*0020*/ 	.short	0x0008
        /*0022*/ 	.short	0x0040
        /*0024*/ 	.byte	0x00, 0xf4, 0x21, 0x00


	//----- nvinfo : EIATTR_KPARAM_INFO
	.align		4
.L_15:
        /*0028*/ 	.byte	0x04, 0x17
        /*002a*/ 	.short	(.L_17 - .L_16)
.L_16:
        /*002c*/ 	.word	0x00000000
        /*0030*/ 	.short	0x0007
        /*0032*/ 	.short	0x0038
        /*0034*/ 	.byte	0x00, 0xf4, 0x21, 0x00


	//----- nvinfo : EIATTR_KPARAM_INFO
	.align		4
.L_17:
        /*0038*/ 	.byte	0x04, 0x17
        /*003a*/ 	.short	(.L_19 - .L_18)
.L_18:
        /*003c*/ 	.word	0x00000000
        /*0040*/ 	.short	0x0006
        /*0042*/ 	.short	0x0030
        /*0044*/ 	.byte	0x00, 0xf4, 0x21, 0x00


	//----- nvinfo : EIATTR_KPARAM_INFO
	.align		4
.L_19:
        /*0048*/ 	.byte	0x04, 0x17
        /*004a*/ 	.short	(.L_21 - .L_20)
.L_20:
        /*004c*/ 	.word	0x00000000
        /*0050*/ 	.short	0x0005
        /*0052*/ 	.short	0x0028
        /*0054*/ 	.byte	0x00, 0xf4, 0x21, 0x00


	//----- nvinfo : EIATTR_KPARAM_INFO
	.align		4
.L_21:
        /*0058*/ 	.byte	0x04, 0x17
        /*005a*/ 	.short	(.L_23 - .L_22)
.L_22:
        /*005c*/ 	.word	0x00000000
        /*0060*/ 	.short	0x0004
        /*0062*/ 	.short	0x0020
        /*0064*/ 	.byte	0x00, 0xf4, 0x21, 0x00


	//----- nvinfo : EIATTR_KPARAM_INFO
	.align		4
.L_23:
        /*0068*/ 	.byte	0x04, 0x17
        /*006a*/ 	.short	(.L_25 - .L_24)
.L_24:
        /*006c*/ 	.word	0x00000000
        /*0070*/ 	.short	0x0003
        /*0072*/ 	.short	0x0018
        /*0074*/ 	.byte	0x00, 0xf4, 0x21, 0x00


	//----- nvinfo : EIATTR_KPARAM_INFO
	.align		4
.L_25:
        /*0078*/ 	.byte	0x04, 0x17
        /*007a*/ 	.short	(.L_27 - .L_26)
.L_26:
        /*007c*/ 	.word	0x00000000
        /*0080*/ 	.short	0x0002
        /*0082*/ 	.short	0x0010
        /*0084*/ 	.byte	0x00, 0xf4, 0x21, 0x00


	//----- nvinfo : EIATTR_KPARAM_INFO
	.align		4
.L_27:
        /*0088*/ 	.byte	0x04, 0x17
        /*008a*/ 	.short	(.L_29 - .L_28)
.L_28:
        /*008c*/ 	.word	0x00000000
        /*0090*/ 	.short	0x0001
        /*0092*/ 	.short	0x0008
        /*0094*/ 	.byte	0x00, 0xf4, 0x21, 0x00


	//----- nvinfo : EIATTR_KPARAM_INFO
	.align		4
.L_29:
        /*0098*/ 	.byte	0x04, 0x17
        /*009a*/ 	.short	(.L_31 - .L_30)
.L_30:
        /*009c*/ 	.word	0x00000000
        /*00a0*/ 	.short	0x0000
        /*00a2*/ 	.short	0x0000
        /*00a4*/ 	.byte	0x00, 0xf4, 0x21, 0x00


	//----- nvinfo : EIATTR_SPARSE_MMA_MASK
	.align		4
.L_31:
        /*00a8*/ 	.byte	0x03, 0x50
        /*00aa*/ 	.short	0x0000


	//----- nvinfo : EIATTR_MAXREG_COUNT
	.align		4
        /*00ac*/ 	.byte	0x03, 0x1b
        /*00ae*/ 	.short	0x00ff


	//----- nvinfo : EIATTR_EXIT_INSTR_OFFSETS
	.align		4
        /*00b0*/ 	.byte	0x04, 0x1c
        /*00b2*/ 	.short	(.L_33 - .L_32)


	//   ....[0]....
.L_32:
        /*00b4*/ 	.word	0x000009a0


	//   ....[1]....
        /*00b8*/ 	.word	0x000009c0


	//----- nvinfo : EIATTR_REQNTID
	.align		4
.L_33:
        /*00bc*/ 	.byte	0x04, 0x10
        /*00be*/ 	.short	(.L_35 - .L_34)
.L_34:
        /*00c0*/ 	.word	0x00000080
        /*00c4*/ 	.word	0x00000001
        /*00c8*/ 	.word	0x00000001


	//----- nvinfo : EIATTR_CBANK_PARAM_SIZE
	.align		4
.L_35:
        /*00cc*/ 	.byte	0x03, 0x19
        /*00ce*/ 	.short	0x004c


	//----- nvinfo : EIATTR_PARAM_CBANK
	.align		4
        /*00d0*/ 	.byte	0x04, 0x0a
        /*00d2*/ 	.short	(.L_37 - .L_36)
	.align		4
.L_36:
        /*00d4*/ 	.word	index@(.nv.constant0.triton_poi_fused_cat_6)
        /*00d8*/ 	.short	0x0210
        /*00da*/ 	.short	0x004c


	//----- nvinfo : EIATTR_SW_WAR
	.align		4
.L_37:
        /*00dc*/ 	.byte	0x04, 0x36
        /*00de*/ 	.short	(.L_39 - .L_38)
.L_38:
        /*00e0*/ 	.word	0x00000008
.L_39:


//--------------------- .nv.callgraph             --------------------------
	.section	.nv.callgraph,"",@"SHT_CUDA_CALLGRAPH"
	.align	4
	.sectionentsize	8
	.align		4
        /*0000*/ 	.word	0x00000000
	.align		4
        /*0004*/ 	.word	0xffffffff
	.align		4
        /*0008*/ 	.word	0x00000000
	.align		4
        /*000c*/ 	.word	0xfffffffe
	.align		4
        /*0010*/ 	.word	0x00000000
	.align		4
        /*0014*/ 	.word	0xfffffffd
	.align		4
        /*0018*/ 	.word	0x00000000
	.align		4
        /*001c*/ 	.word	0xfffffffc


//--------------------- .nv.constant4             --------------------------
	.section	.nv.constant4,"a",@progbits
	.align	8
	.align		8
.nv.constant4:
        /*0000*/ 	.dword	_$_str
	.align		8
        /*0008*/ 	.dword	_$_str_$_2


//--------------------- .text.triton_poi_fused_cat_6 --------------------------
	.section	.text.triton_poi_fused_cat_6,"ax",@progbits
	.align	128
        .global         triton_poi_fused_cat_6
        .type           triton_poi_fused_cat_6,@function
        .size           triton_poi_fused_cat_6,(.L_x_1 - triton_poi_fused_cat_6)
        .other          triton_poi_fused_cat_6,@"STO_CUDA_ENTRY STV_DEFAULT"
triton_poi_fused_cat_6:
.text.triton_poi_fused_cat_6:
[----:B------:R-:W0:Y:S01]  /*0000*/  LDC R1, c[0x0][0x28] ;  /* 0x00000a00ff017b82 */ /* 0x000e220000000800 */
[----:B------:R-:W1:Y:S07]  /*0010*/  S2R R0, SR_TID.X ;  /* 0x0000000000007919 */ /* 0x000e6e0000002100 */
[----:B------:R-:W2:Y:S01]  /*0020*/  LDC.64 R16, c[0x0][0x228] ;  /* 0x00008a00ff107b82 */ /* 0x000ea20000000a00 */
[----:B------:R-:W-:Y:S01]  /*0030*/  ULDC.64 UR4, c[0x0][0x208] ;  /* 0x0000820000047ab9 */ /* 0x000fe20000000a00 */
[----:B------:R-:W3:Y:S06]  /*0040*/  S2R R3, SR_CTAID.X ;  /* 0x0000000000037919 */ /* 0x000eec0000002500 */
[----:B------:R-:W4:Y:S01]  /*0050*/  LDC.64 R14, c[0x0][0x210] ;  /* 0x00008400ff0e7b82 */ /* 0x000f220000000a00 */
[----:B------:R-:W-:Y:S01]  /*0060*/  CS2R R12, SRZ ;  /* 0x00000000000c7805 */ /* 0x000fe2000001ff00 */
[----:B------:R-:W-:-:S06]  /*0070*/  ULDC.64 UR6, c[0x0][0x248] ;  /* 0x0000920000067ab9 */ /* 0x000fcc0000000a00 */
[----:B------:R-:W5:Y:S08]  /*0080*/  LDC.64 R24, c[0x0][0x220] ;  /* 0x00008800ff187b82 */ /* 0x000f700000000a00 */
[----:B------:R-:W4:Y:S01]  /*0090*/  LDC.64 R18, c[0x0][0x218] ;  /* 0x00008600ff127b82 */ /* 0x000f220000000a00 */
[----:B-1----:R-:W-:-:S07]  /*00a0*/  IMAD.SHL.U32 R0, R0, 0x2, RZ ;  /* 0x0000000200007824 */ /* 0x002fce00078e00ff */
[----:B------:R-:W1:Y:S01]  /*00b0*/  LDC.64 R22, c[0x0][0x230] ;  /* 0x00008c00ff167b82 */ /* 0x000e620000000a00 */
[----:B------:R-:W-:-:S05]  /*00c0*/  LOP3.LUT R0, R0, 0xfe, RZ, 0xc0, !PT ;  /* 0x000000fe00007812 */ /* 0x000fca00078ec0ff */
[----:B---3--:R-:W-:-:S05]  /*00d0*/  IMAD R2, R3, 0x100, R0 ;  /* 0x0000010003027824 */ /* 0x008fca00078e0200 */
[----:B------:R-:W-:-:S04]  /*00e0*/  SHF.R.S32.HI R3, RZ, 0x1f, R2 ;  /* 0x0000001fff037819 */ /* 0x000fc80000011402 */
[----:B------:R-:W-:-:S04]  /*00f0*/  LEA.HI R8, R3, R2, RZ, 0x4 ;  /* 0x0000000203087211 */ /* 0x000fc800078f20ff */
[----:B------:R-:W-:-:S04]  /*0100*/  SHF.R.S32.HI R10, RZ, 0x4, R8 ;  /* 0x00000004ff0a7819 */ /* 0x000fc80000011408 */
[----:B------:R-:W-:-:S04]  /*0110*/  LEA.HI R0, R10, R10, RZ, 0x3 ;  /* 0x0000000a0a007211 */ /* 0x000fc800078f18ff */
[----:B------:R-:W-:-:S05]  /*0120*/  LOP3.LUT R5, R0, 0xfffffff8, RZ, 0xc0, !PT ;  /* 0xfffffff800057812 */ /* 0x000fca00078ec0ff */
[----:B------:R-:W-:Y:S01]  /*0130*/  IMAD.IADD R10, R10, 0x1, -R5 ;  /* 0x000000010a0a7824 */ /* 0x000fe200078e0a05 */
[----:B------:R-:W-:-:S03]  /*0140*/  CS2R R4, SRZ ;  /* 0x0000000000047805 */ /* 0x000fc6000001ff00 */
[C---:B--2---:R-:W-:Y:S01]  /*0150*/  IMAD.WIDE R16, R10.reuse, 0x4, R16 ;  /* 0x000000040a107825 */ /* 0x044fe200078e0210 */
[----:B------:R-:W-:-:S04]  /*0160*/  LOP3.LUT R0, R10, 0xfffffffe, RZ, 0xc0, !PT ;  /* 0xfffffffe0a007812 */ /* 0x000fc800078ec0ff */
[----:B------:R-:W-:-:S04]  /*0170*/  ISETP.NE.AND P4, PT, R0, 0x2, PT ;  /* 0x000000020000780c */ /* 0x000fc80003f85270 */
[----:B------:R-:W-:Y:S02]  /*0180*/  ISETP.LT.AND P3, PT, R2, 0x200, !P4 ;  /* 0x000002000200780c */ /* 0x000fe40006761270 */
[----:B------:R-:W-:Y:S01]  /*0190*/  LEA.HI R6, R3, R2, RZ, 0x7 ;  /* 0x0000000203067211 */ /* 0x000fe200078f38ff */
[----:B------:R-:W-:-:S10]  /*01a0*/  IMAD.MOV.U32 R3, RZ, RZ, RZ ;  /* 0x000000ffff037224 */ /* 0x000fd400078e00ff */
[----:B------:R-:W2:Y:S01]  /*01b0*/  @P3 LDG.E.EL R5, desc[UR4][R16.64+-0x8] ;  /* 0xfffff80410053981 */ /* 0x000ea2000c2e1900 */
[----:B------:R-:W-:Y:S02]  /*01c0*/  LOP3.LUT R7, R6, 0xffffff80, RZ, 0xc0, !PT ;  /* 0xffffff8006077812 */ /* 0x000fe400078ec0ff */
[----:B------:R-:W-:Y:S01]  /*01d0*/  ISETP.GE.AND P2, PT, R10, 0x2, PT ;  /* 0x000000020a00780c */ /* 0x000fe20003f46270 */
[----:B------:R3:W2:Y:S01]  /*01e0*/  @P3 LDG.E.EL R3, desc[UR4][R16.64+-0x8] ;  /* 0xfffff80410033981 */ /* 0x0006a2000c2e1900 */
[----:B------:R-:W-:Y:S01]  /*01f0*/  SHF.R.S32.HI R6, RZ, 0x7, R6 ;  /* 0x00000007ff067819 */ /* 0x000fe20000011406 */
[C---:B------:R-:W-:Y:S01]  /*0200*/  IMAD.IADD R7, R2.reuse, 0x1, -R7 ;  /* 0x0000000102077824 */ /* 0x040fe200078e0a07 */
[----:B------:R-:W-:-:S03]  /*0210*/  ISETP.LT.AND P0, PT, R2, 0x200, !P2 ;  /* 0x000002000200780c */ /* 0x000fc60005701270 */
[----:B------:R-:W-:-:S04]  /*0220*/  IMAD R21, R6, 0x20, R7 ;  /* 0x0000002006157824 */ /* 0x000fc800078e0207 */
[----:B----4-:R-:W-:Y:S01]  /*0230*/  IMAD.WIDE R14, R21, 0x4, R14 ;  /* 0x00000004150e7825 */ /* 0x010fe200078e020e */
[----:B------:R-:W-:Y:S01]  /*0240*/  LOP3.LUT R9, R8, 0xfffffff0, RZ, 0xc0, !PT ;  /* 0xfffffff008097812 */ /* 0x000fe200078ec0ff */
[----:B---3--:R-:W3:Y:S04]  /*0250*/  LDC.64 R16, c[0x0][0x238] ;  /* 0x00008e00ff107b82 */ /* 0x008ee80000000a00 */
[----:B------:R4:W2:Y:S01]  /*0260*/  @P0 LDG.E.64 R12, desc[UR4][R14.64] ;  /* 0x000000040e0c0981 */ /* 0x0008a2000c1e1b00 */
[----:B------:R-:W-:Y:S02]  /*0270*/  IMAD.IADD R9, R2, 0x1, -R9 ;  /* 0x0000000102097824 */ /* 0x000fe400078e0a09 */
[----:B------:R-:W-:Y:S02]  /*0280*/  IMAD.MOV.U32 R0, RZ, RZ, RZ ;  /* 0x000000ffff007224 */ /* 0x000fe400078e00ff */
[----:B-----5:R-:W-:-:S04]  /*0290*/  IMAD.WIDE R24, R10, 0x4, R24 ;  /* 0x000000040a187825 */ /* 0x020fc800078e0218 */
[C---:B------:R-:W-:Y:S01]  /*02a0*/  IMAD.SHL.U32 R26, R6.reuse, 0x40, RZ ;  /* 0x00000040061a7824 */ /* 0x040fe200078e00ff */
[----:B------:R-:W5:Y:S01]  /*02b0*/  @P3 LDG.E.EL R0, desc[UR4][R24.64+-0x8] ;  /* 0xfffff80418003981 */ /* 0x000f62000c2e1900 */
[C---:B------:R-:W-:Y:S01]  /*02c0*/  IMAD R21, R6.reuse, 0x20, R21 ;  /* 0x0000002006157824 */ /* 0x040fe200078e0215 */
[----:B----4-:R-:W4:Y:S01]  /*02d0*/  LDC.64 R14, c[0x0][0x240] ;  /* 0x00009000ff0e7b82 */ /* 0x010f220000000a00 */
[--C-:B------:R-:W-:Y:S01]  /*02e0*/  IMAD R6, R6, 0x20, R9.reuse ;  /* 0x0000002006067824 */ /* 0x100fe200078e0209 */
[----:B------:R2:W5:Y:S01]  /*02f0*/  @P3 LDG.E.EL R4, desc[UR4][R24.64+-0x8] ;  /* 0xfffff80418043981 */ /* 0x000562000c2e1900 */
[----:B------:R-:W-:Y:S01]  /*0300*/  SHF.R.S32.HI R20, RZ, 0x1f, R26 ;  /* 0x0000001fff147819 */ /* 0x000fe2000001141a */
[----:B------:R-:W-:Y:S01]  /*0310*/  IMAD.MOV.U32 R7, RZ, RZ, RZ ;  /* 0x000000ffff077224 */ /* 0x000fe200078e00ff */
[----:B------:R-:W-:Y:S01]  /*0320*/  SHF.R.S32.HI R27, RZ, 0x1f, R9 ;  /* 0x0000001fff1b7819 */ /* 0x000fe20000011409 */
[----:B-1----:R-:W-:-:S05]  /*0330*/  IMAD.WIDE R22, R10, 0x4, R22 ;  /* 0x000000040a167825 */ /* 0x002fca00078e0216 */
[----:B------:R-:W5:Y:S01]  /*0340*/  @P3 LDG.E.EL R7, desc[UR4][R22.64+-0x8] ;  /* 0xfffff80416073981 */ /* 0x000f62000c2e1900 */
[----:B---3--:R-:W-:-:S04]  /*0350*/  IMAD.WIDE R16, R10, 0x4, R16 ;  /* 0x000000040a107825 */ /* 0x008fc800078e0210 */
[----:B----4-:R-:W-:Y:S01]  /*0360*/  IMAD.WIDE R14, R21, 0x4, R14 ;  /* 0x00000004150e7825 */ /* 0x010fe200078e020e */
[----:B--2---:R-:W-:-:S03]  /*0370*/  SEL R8, R5, RZ, P3 ;  /* 0x000000ff05087207 */ /* 0x004fc60001800000 */
[----:B------:R-:W-:Y:S01]  /*0380*/  IMAD.SHL.U32 R5, R10, 0x10, RZ ;  /* 0x000000100a057824 */ /* 0x000fe200078e00ff */
[----:B------:R-:W-:Y:S01]  /*0390*/  SEL R3, R3, RZ, P3 ;  /* 0x000000ff03037207 */ /* 0x000fe20001800000 */
[----:B------:R-:W-:-:S03]  /*03a0*/  FADD R8, R8, 9.9999997473787516356e-06 ;  /* 0x3727c5ac08087421 */ /* 0x000fc60000000000 */
[C---:B------:R-:W-:Y:S01]  /*03b0*/  IADD3 R11, P1, P5, R5.reuse, R9, R26 ;  /* 0x00000009050b7210 */ /* 0x040fe20007d3e01a */
[----:B------:R-:W-:Y:S01]  /*03c0*/  IMAD.MOV.U32 R9, RZ, RZ, RZ ;  /* 0x000000ffff097224 */ /* 0x000fe200078e00ff */
[----:B------:R-:W-:Y:S02]  /*03d0*/  IADD3 R25, R5, -0x20, R6 ;  /* 0xffffffe005197810 */ /* 0x000fe40007ffe006 */
[----:B------:R-:W-:Y:S01]  /*03e0*/  SHF.R.S32.HI R5, RZ, 0x1f, R5 ;  /* 0x0000001fff057819 */ /* 0x000fe20000011405 */
[----:B------:R-:W1:Y:S02]  /*03f0*/  MUFU.SQRT R8, R8 ;  /* 0x0000000800087308 */ /* 0x000e640000002000 */
[----:B------:R2:W3:Y:S01]  /*0400*/  @P3 LDG.E.EL R9, desc[UR4][R22.64+-0x8] ;  /* 0xfffff80416093981 */ /* 0x0004e2000c2e1900 */
[----:B------:R-:W-:Y:S01]  /*0410*/  IADD3.X R20, R5, R27, R20, P1, P5 ;  /* 0x0000001b05147210 */ /* 0x000fe20000fea414 */
[----:B------:R-:W-:-:S06]  /*0420*/  FADD R5, R3, 9.9999997473787516356e-06 ;  /* 0x3727c5ac03057421 */ /* 0x000fcc0000000000 */
[----:B------:R-:W4:Y:S01]  /*0430*/  MUFU.SQRT R5, R5 ;  /* 0x0000000500057308 */ /* 0x000f220000002000 */
[C---:B-1----:R-:W-:Y:S02]  /*0440*/  FSETP.GT.AND P6, PT, R8.reuse, 8.50705917302346158658e+37, PT ;  /* 0x7e8000000800780b */ /* 0x042fe40003fc4000 */
[----:B------:R-:W-:Y:S01]  /*0450*/  FSETP.GEU.AND P5, PT, R8, 1.175494350822287508e-38, PT ;  /* 0x008000000800780b */ /* 0x000fe20003fae000 */
[----:B0-----:R-:W-:-:S04]  /*0460*/  IMAD.WIDE R18, R25, 0x4, R18 ;  /* 0x0000000419127825 */ /* 0x001fc800078e0212 */
[----:B------:R-:W-:-:S05]  /*0470*/  IMAD.MOV.U32 R25, RZ, RZ, 0x3e800000 ;  /* 0x3e800000ff197424 */ /* 0x000fca00078e00ff */
[----:B------:R-:W-:Y:S01]  /*0480*/  FSEL R26, R25, 1, P6 ;  /* 0x3f800000191a7808 */ /* 0x000fe20003000000 */
[----:B------:R-:W-:Y:S01]  /*0490*/  @P6 FMUL R8, R8, 0.25 ;  /* 0x3e80000008086820 */ /* 0x000fe20000400000 */
[----:B----4-:R-:W-:-:S03]  /*04a0*/  FSETP.GT.AND P6, PT, R5, 8.50705917302346158658e+37, PT ;  /* 0x7e8000000500780b */ /* 0x010fc60003fc4000 */
[----:B------:R-:W-:Y:S01]  /*04b0*/  @!P5 FMUL R8, R8, 16777216 ;  /* 0x4b8000000808d820 */ /* 0x000fe20000400000 */
[----:B------:R-:W-:Y:S01]  /*04c0*/  @!P5 FMUL R26, R26, 16777216 ;  /* 0x4b8000001a1ad820 */ /* 0x000fe20000400000 */
[----:B------:R-:W-:Y:S02]  /*04d0*/  FSETP.GEU.AND P5, PT, R5, 1.175494350822287508e-38, PT ;  /* 0x008000000500780b */ /* 0x000fe40003fae000 */
[----:B------:R-:W-:-:S06]  /*04e0*/  FSEL R27, R25, 1, P6 ;  /* 0x3f800000191b7808 */ /* 0x000fcc0003000000 */
[----:B------:R-:W-:Y:S01]  /*04f0*/  @P6 FMUL R5, R5, 0.25 ;  /* 0x3e80000005056820 */ /* 0x000fe20000400000 */
[----:B--2---:R-:W-:-:S04]  /*0500*/  LEA R22, P6, R11, UR6, 0x2 ;  /* 0x000000060b167c11 */ /* 0x004fc8000f8c10ff */
[----:B------:R-:W-:Y:S01]  /*0510*/  @!P5 FMUL R5, R5, 16777216 ;  /* 0x4b8000000505d820 */ /* 0x000fe20000400000 */
[----:B------:R-:W-:Y:S01]  /*0520*/  @!P5 FMUL R27, R27, 16777216 ;  /* 0x4b8000001b1bd820 */ /* 0x000fe20000400000 */
[----:B------:R-:W-:Y:S02]  /*0530*/  ISETP.GE.AND P5, PT, R2, 0x200, PT ;  /* 0x000002000200780c */ /* 0x000fe40003fa6270 */
[----:B------:R-:W-:Y:S02]  /*0540*/  LEA.HI.X R23, R11, UR7, R20, 0x2, P6 ;  /* 0x000000070b177c11 */ /* 0x000fe4000b0f1414 */
[----:B------:R-:W-:Y:S02]  /*0550*/  ISETP.GT.AND P6, PT, R10, 0x3, !P5 ;  /* 0x000000030a00780c */ /* 0x000fe40006fc4270 */
[----:B------:R-:W-:Y:S02]  /*0560*/  SEL R21, R12, RZ, P0 ;  /* 0x000000ff0c157207 */ /* 0x000fe40000000000 */
[----:B------:R-:W-:-:S02]  /*0570*/  SEL R24, R13, RZ, P0 ;  /* 0x000000ff0d187207 */ /* 0x000fc40000000000 */
[----:B------:R-:W-:Y:S02]  /*0580*/  ISETP.GE.AND P0, PT, R10, 0x4, PT ;  /* 0x000000040a00780c */ /* 0x000fe40003f06270 */
[----:B------:R-:W-:-:S06]  /*0590*/  CS2R R10, SRZ ;  /* 0x00000000000a7805 */ /* 0x000fcc000001ff00 */
[----:B------:R-:W2:Y:S01]  /*05a0*/  @P6 LDG.E.64 R10, desc[UR4][R22.64+-0x100] ;  /* 0xffff0004160a6981 */ /* 0x000ea2000c1e1b00 */
[----:B------:R-:W-:Y:S01]  /*05b0*/  CS2R R12, SRZ ;  /* 0x00000000000c7805 */ /* 0x000fe2000001ff00 */
[----:B------:R-:W-:Y:S02]  /*05c0*/  IMAD.MOV.U32 R6, RZ, RZ, RZ ;  /* 0x000000ffff067224 */ /* 0x000fe400078e00ff */
[----:B------:R-:W-:-:S03]  /*05d0*/  IMAD.MOV.U32 R3, RZ, RZ, RZ ;  /* 0x000000ffff037224 */ /* 0x000fc600078e00ff */
[----:B------:R-:W4:Y:S04]  /*05e0*/  @P3 LDG.E.64 R12, desc[UR4][R18.64] ;  /* 0x00000004120c3981 */ /* 0x000f28000c1e1b00 */
[----:B------:R-:W3:Y:S04]  /*05f0*/  @P3 LDG.E.EL R6, desc[UR4][R16.64+-0x8] ;  /* 0xfffff80410063981 */ /* 0x000ee8000c2e1900 */
[----:B------:R0:W3:Y:S01]  /*0600*/  @P3 LDG.E.EL R3, desc[UR4][R16.64+-0x8] ;  /* 0xfffff80410033981 */ /* 0x0000e2000c2e1900 */
[----:B------:R-:W-:Y:S02]  /*0610*/  ISETP.LT.AND P1, PT, R2, 0x200, !P0 ;  /* 0x000002000200780c */ /* 0x000fe40004721270 */
[----:B0-----:R-:W-:-:S11]  /*0620*/  CS2R R16, SRZ ;  /* 0x0000000000107805 */ /* 0x001fd6000001ff00 */
[----:B------:R0:W3:Y:S01]  /*0630*/  @P1 LDG.E.64 R16, desc[UR4][R14.64] ;  /* 0x000000040e101981 */ /* 0x0000e2000c1e1b00 */
[----:B-----5:R-:W-:Y:S02]  /*0640*/  SEL R23, R0, RZ, P3 ;  /* 0x000000ff00177207 */ /* 0x020fe40001800000 */
[----:B------:R-:W-:Y:S02]  /*0650*/  SEL R7, R7, RZ, P3 ;  /* 0x000000ff07077207 */ /* 0x000fe40001800000 */
[----:B--2---:R-:W-:-:S05]  /*0660*/  SEL R10, R10, RZ, P6 ;  /* 0x000000ff0a0a7207 */ /* 0x004fca0003000000 */
[----:B0-----:R-:W-:-:S04]  /*0670*/  FADD R14, RZ, -R10 ;  /* 0x8000000aff0e7221 */ /* 0x001fc80000000000 */
[----:B------:R-:W-:Y:S01]  /*0680*/  FMUL R18, R14, 1.4426950216293334961 ;  /* 0x3fb8aa3b0e127820 */ /* 0x000fe20000400000 */
[----:B------:R-:W-:-:S04]  /*0690*/  SEL R11, R11, RZ, P6 ;  /* 0x000000ff0b0b7207 */ /* 0x000fc80003000000 */
[----:B------:R-:W-:Y:S01]  /*06a0*/  FSETP.GEU.AND P6, PT, R18, -126, PT ;  /* 0xc2fc00001200780b */ /* 0x000fe20003fce000 */
[----:B------:R-:W-:-:S12]  /*06b0*/  FADD R14, RZ, -R11 ;  /* 0x8000000bff0e7221 */ /* 0x000fd80000000000 */
[----:B------:R-:W-:-:S04]  /*06c0*/  @!P6 FMUL R18, R18, 0.5 ;  /* 0x3f0000001212e820 */ /* 0x000fc80000400000 */
[----:B------:R-:W0:Y:S01]  /*06d0*/  MUFU.EX2 R15, R18 ;  /* 0x00000012000f7308 */ /* 0x000e220000000800 */
[----:B------:R-:W-:Y:S01]  /*06e0*/  FMUL R19, R14, 1.4426950216293334961 ;  /* 0x3fb8aa3b0e137820 */ /* 0x000fe20000400000 */
[----:B0-----:R-:W-:-:S04]  /*06f0*/  @!P6 FMUL R15, R15, R15 ;  /* 0x0000000f0f0fe220 */ /* 0x001fc80000400000 */
[----:B------:R-:W-:-:S13]  /*0700*/  FSETP.GEU.AND P6, PT, R19, -126, PT ;  /* 0xc2fc00001300780b */ /* 0x000fda0003fce000 */
[----:B------:R-:W-:-:S04]  /*0710*/  @!P6 FMUL R19, R19, 0.5 ;  /* 0x3f0000001313e820 */ /* 0x000fc80000400000 */
[----:B------:R-:W0:Y:S01]  /*0720*/  MUFU.EX2 R20, R19 ;  /* 0x0000001300147308 */ /* 0x000e220000000800 */
[----:B----4-:R-:W-:Y:S01]  /*0730*/  SEL R14, R12, RZ, P3 ;  /* 0x000000ff0c0e7207 */ /* 0x010fe20001800000 */
[----:B------:R-:W-:Y:S01]  /*0740*/  FADD R12, R15, 1 ;  /* 0x3f8000000f0c7421 */ /* 0x000fe20000000000 */
[----:B------:R-:W-:Y:S02]  /*0750*/  SEL R18, R4, RZ, P3 ;  /* 0x000000ff04127207 */ /* 0x000fe40001800000 */
[----:B------:R-:W-:Y:S02]  /*0760*/  SEL R13, R13, RZ, P3 ;  /* 0x000000ff0d0d7207 */ /* 0x000fe40001800000 */
[----:B---3--:R-:W-:Y:S01]  /*0770*/  SEL R9, R9, RZ, P3 ;  /* 0x000000ff09097207 */ /* 0x008fe20001800000 */
[----:B------:R1:W-:Y:S01]  /*0780*/  MUFU.RCP R15, R8 ;  /* 0x00000008000f7308 */ /* 0x0003e20000001000 */
[----:B0-----:R-:W-:-:S07]  /*0790*/  @!P6 FMUL R20, R20, R20 ;  /* 0x000000141414e220 */ /* 0x001fce0000400000 */
[----:B------:R-:W0:Y:S01]  /*07a0*/  MUFU.RCP R4, R5 ;  /* 0x0000000500047308 */ /* 0x000e220000001000 */
[----:B------:R-:W-:Y:S01]  /*07b0*/  FADD R0, R20, 1 ;  /* 0x3f80000014007421 */ /* 0x000fe20000000000 */
[----:B------:R-:W-:Y:S02]  /*07c0*/  SEL R6, R6, RZ, P3 ;  /* 0x000000ff06067207 */ /* 0x000fe40001800000 */
[----:B-1----:R-:W-:Y:S02]  /*07d0*/  SEL R8, R3, RZ, P3 ;  /* 0x000000ff03087207 */ /* 0x002fe40001800000 */
[----:B------:R-:W-:Y:S02]  /*07e0*/  FSETP.GT.AND P6, PT, R12, 8.50705917302346158658e+37, PT ;  /* 0x7e8000000c00780b */ /* 0x000fe40003fc4000 */
[----:B------:R-:W-:Y:S01]  /*07f0*/  FSETP.GT.AND P3, PT, R0, 8.50705917302346158658e+37, PT ;  /* 0x7e8000000000780b */ /* 0x000fe20003f64000 */
[----:B------:R-:W-:Y:S01]  /*0800*/  FADD R13, R13, -R18 ;  /* 0x800000120d0d7221 */ /* 0x000fe20000000000 */
[----:B0-----:R-:W-:-:S02]  /*0810*/  FMUL R18, R4, R27 ;  /* 0x0000001b04127220 */ /* 0x001fc40000400000 */
[----:B------:R-:W0:Y:S07]  /*0820*/  LDC.64 R4, c[0x0][0x250] ;  /* 0x00009400ff047b82 */ /* 0x000e2e0000000a00 */
[----:B------:R-:W-:Y:S02]  /*0830*/  @P6 FMUL R12, R12, 0.25 ;  /* 0x3e8000000c0c6820 */ /* 0x000fe40000400000 */
[----:B------:R-:W-:Y:S01]  /*0840*/  @P3 FMUL R0, R0, 0.25 ;  /* 0x3e80000000003820 */ /* 0x000fe20000400000 */
[----:B------:R-:W-:Y:S01]  /*0850*/  FADD R14, R14, -R23 ;  /* 0x800000170e0e7221 */ /* 0x000fe20000000000 */
[----:B------:R-:W-:-:S02]  /*0860*/  FMUL R15, R15, R26 ;  /* 0x0000001a0f0f7220 */ /* 0x000fc40000400000 */
[----:B------:R-:W1:Y:S01]  /*0870*/  MUFU.RCP R12, R12 ;  /* 0x0000000c000c7308 */ /* 0x000e620000001000 */
[----:B------:R-:W-:Y:S01]  /*0880*/  FMUL R13, R13, R18 ;  /* 0x000000120d0d7220 */ /* 0x000fe20000400000 */
[----:B------:R-:W-:-:S06]  /*0890*/  FMUL R15, R14, R15 ;  /* 0x0000000f0e0f7220 */ /* 0x000fcc0000400000 */
[----:B------:R-:W2:Y:S01]  /*08a0*/  MUFU.RCP R0, R0 ;  /* 0x0000000000007308 */ /* 0x000ea20000001000 */
[----:B------:R-:W-:Y:S01]  /*08b0*/  FFMA R6, R15, R7, R6 ;  /* 0x000000070f067223 */ /* 0x000fe20000000006 */
[----:B------:R-:W-:Y:S01]  /*08c0*/  FFMA R8, R13, R9, R8 ;  /* 0x000000090d087223 */ /* 0x000fe20000000008 */
[C---:B------:R-:W-:Y:S02]  /*08d0*/  FSEL R3, R25.reuse, 1, P6 ;  /* 0x3f80000019037808 */ /* 0x040fe40003000000 */
[----:B------:R-:W-:Y:S02]  /*08e0*/  FSEL R25, R25, 1, P3 ;  /* 0x3f80000019197808 */ /* 0x000fe40001800000 */
[----:B------:R-:W-:Y:S02]  /*08f0*/  @P2 FSEL R21, R6, RZ, !P4 ;  /* 0x000000ff06152208 */ /* 0x000fe40006000000 */
[----:B------:R-:W-:Y:S02]  /*0900*/  @P2 FSEL R24, R8, RZ, !P4 ;  /* 0x000000ff08182208 */ /* 0x000fe40006000000 */
[----:B------:R-:W-:-:S02]  /*0910*/  SEL R16, R16, RZ, P1 ;  /* 0x000000ff10107207 */ /* 0x000fc40000800000 */
[----:B------:R-:W-:Y:S01]  /*0920*/  SEL R17, R17, RZ, P1 ;  /* 0x000000ff11117207 */ /* 0x000fe20000800000 */
[----:B-1----:R-:W-:Y:S01]  /*0930*/  FMUL R3, R12, R3 ;  /* 0x000000030c037220 */ /* 0x002fe20000400000 */
[----:B--2---:R-:W-:Y:S01]  /*0940*/  FMUL R6, R0, R25 ;  /* 0x0000001900067220 */ /* 0x004fe20000400000 */
[----:B------:R-:W-:Y:S01]  /*0950*/  FADD R16, R21, R16 ;  /* 0x0000001015107221 */ /* 0x000fe20000000000 */
[----:B0-----:R-:W-:-:S04]  /*0960*/  IMAD.WIDE R4, R2, 0x4, R4 ;  /* 0x0000000402047825 */ /* 0x001fc800078e0204 */
[----:B------:R-:W-:Y:S01]  /*0970*/  FADD R17, R24, R17 ;  /* 0x0000001118117221 */ /* 0x000fe20000000000 */
[----:B------:R-:W-:Y:S01]  /*0980*/  @P0 FMUL R16, R10, R3 ;  /* 0x000000030a100220 */ /* 0x000fe20000400000 */
[----:B------:R-:W-:Y:S01]  /*0990*/  @P0 FMUL R17, R11, R6 ;  /* 0x000000060b110220 */ /* 0x000fe20000400000 */
[----:B------:R-:W-:Y:S06]  /*09a0*/  @P5 EXIT ;  /* 0x000000000000594d */ /* 0x000fec0003800000 */
[----:B------:R-:W-:Y:S01]  /*09b0*/  STG.E.64 desc[UR4][R4.64], R16 ;  /* 0x0000001004007986 */ /* 0x000fe2000c101b04 */
[----:B------:R-:W-:Y:S05]  /*09c0*/  EXIT ;  /* 0x000000000000794d */ /* 0x000fea0003800000 */
.L_x_0:
[----:B------:R-:W-:-:S00]  /*09d0*/  BRA `(.L_x_0) ;  /* 0xfffffffc00fc7947 */ /* 0x000fc0000383ffff */
[----:B------:R-:W-:-:S00]  /*09e0*/  NOP ;  /* 0x0000000000007918 */ /* 0x000fc00000000000 */
        /* <DEDUP_REMOVED lines=9> */
.L_x_1:


//--------------------- .nv.global.init           --------------------------
	.section	.nv.global.init,"aw",@progbits
.nv.global.init:
	.type		_$_str,@object
	.size		_$_str,(_$_str_$_2 - _$_str)
_$_str:
        /*0000*/ 	.byte	0x5f, 0x5f, 0x43, 0x55, 0x44, 0x41, 0x5f, 0x46, 0x54, 0x5a, 0x00
	.type		_$_str_$_2,@object
	.size		_$_str_$_2,(.L_1 - _$_str_$_2)
_$_str_$_2:
        /*000b*/ 	.byte	0x5f, 0x5f, 0x43, 0x55, 0x44, 0x41, 0x5f, 0x50, 0x52, 0x45, 0x43, 0x5f, 0x53, 0x51, 0x52, 0x54
        /*001b*/ 	.byte	0x00
.L_1:


//--------------------- .nv.constant0.triton_poi_fused_cat_6 --------------------------
	.section	.nv.constant0.triton_poi_fused_cat_6,"a",@progbits
	.sectionflags	@""
	.align	4
.nv.constant0.triton_poi_fused_cat_6:
	.zero		604
